//
// Generated by NVIDIA NVVM Compiler
//
// Compiler Build ID: CL-36424714
// Cuda compilation tools, release 13.0, V13.0.88
// Based on NVVM 20.0.0
//

.version 9.0
.target sm_100
.address_size 64

	// .globl	_Z12StitchKernelPhiiP8TileDataidd

.visible .entry _Z12StitchKernelPhiiP8TileDataidd(
	.param .u64 .ptr .align 1 _Z12StitchKernelPhiiP8TileDataidd_param_0,
	.param .u32 _Z12StitchKernelPhiiP8TileDataidd_param_1,
	.param .u32 _Z12StitchKernelPhiiP8TileDataidd_param_2,
	.param .u64 .ptr .align 1 _Z12StitchKernelPhiiP8TileDataidd_param_3,
	.param .u32 _Z12StitchKernelPhiiP8TileDataidd_param_4,
	.param .f64 _Z12StitchKernelPhiiP8TileDataidd_param_5,
	.param .f64 _Z12StitchKernelPhiiP8TileDataidd_param_6
)
{
	.reg .pred 	%p<61>;
	.reg .b16 	%rs<22>;
	.reg .b32 	%r<120>;
	.reg .b64 	%rd<43>;
	.reg .b64 	%fd<59>;

	ld.param.u64 	%rd8, [_Z12StitchKernelPhiiP8TileDataidd_param_0];
	ld.param.u32 	%r32, [_Z12StitchKernelPhiiP8TileDataidd_param_1];
	ld.param.u32 	%r34, [_Z12StitchKernelPhiiP8TileDataidd_param_2];
	ld.param.u64 	%rd9, [_Z12StitchKernelPhiiP8TileDataidd_param_3];
	ld.param.u32 	%r33, [_Z12StitchKernelPhiiP8TileDataidd_param_4];
	ld.param.f64 	%fd1, [_Z12StitchKernelPhiiP8TileDataidd_param_5];
	ld.param.f64 	%fd2, [_Z12StitchKernelPhiiP8TileDataidd_param_6];
	cvta.to.global.u64 	%rd1, %rd9;
	mov.u32 	%r36, %ctaid.x;
	mov.u32 	%r37, %ntid.x;
	mov.u32 	%r38, %tid.x;
	mad.lo.s32 	%r1, %r36, %r37, %r38;
	mov.u32 	%r39, %ctaid.y;
	mov.u32 	%r40, %ntid.y;
	mov.u32 	%r41, %tid.y;
	mad.lo.s32 	%r42, %r39, %r40, %r41;
	setp.ge.s32 	%p1, %r1, %r32;
	setp.ge.s32 	%p2, %r42, %r34;
	or.pred  	%p3, %p1, %p2;
	setp.lt.s32 	%p4, %r33, 1;
	or.pred  	%p5, %p3, %p4;
	@%p5 bra 	$L__BB0_22;
	cvta.to.global.u64 	%rd10, %rd8;
	mad.lo.s32 	%r44, %r32, %r42, %r1;
	mul.lo.s32 	%r45, %r44, 3;
	cvt.s64.s32 	%rd11, %r45;
	add.s64 	%rd2, %rd10, %rd11;
	and.b32  	%r3, %r33, 3;
	setp.lt.u32 	%p6, %r33, 4;
	mov.b32 	%r119, 0;
	@%p6 bra 	$L__BB0_12;
	and.b32  	%r119, %r33, 2147483644;
	neg.s32 	%r117, %r119;
	add.s64 	%rd42, %rd1, 80;
$L__BB0_3:
	.pragma "nounroll";
	ld.global.f64 	%fd3, [%rd42+-80];
	ld.global.f64 	%fd4, [%rd42+-72];
	ld.global.f64 	%fd5, [%rd42+-64];
	ld.global.f64 	%fd6, [%rd42+-56];
	sub.f64 	%fd7, %fd3, %fd1;
	cvt.rzi.s32.f64 	%r7, %fd7;
	sub.f64 	%fd8, %fd4, %fd2;
	cvt.rzi.s32.f64 	%r46, %fd8;
	sub.f64 	%fd9, %fd5, %fd3;
	cvt.rzi.s32.f64 	%r9, %fd9;
	sub.f64 	%fd10, %fd6, %fd4;
	cvt.rzi.s32.f64 	%r47, %fd10;
	setp.lt.s32 	%p7, %r1, %r7;
	add.s32 	%r49, %r9, %r7;
	setp.ge.s32 	%p8, %r1, %r49;
	setp.lt.s32 	%p9, %r42, %r46;
	or.pred  	%p10, %p7, %p9;
	or.pred  	%p11, %p10, %p8;
	add.s32 	%r51, %r47, %r46;
	setp.ge.s32 	%p12, %r42, %r51;
	or.pred  	%p13, %p11, %p12;
	@%p13 bra 	$L__BB0_5;
	ld.global.u64 	%rd12, [%rd42+-48];
	cvta.to.global.u64 	%rd13, %rd12;
	sub.s32 	%r52, %r42, %r46;
	sub.s32 	%r53, %r1, %r7;
	mad.lo.s32 	%r54, %r52, %r9, %r53;
	mul.lo.s32 	%r55, %r54, 3;
	cvt.s64.s32 	%rd14, %r55;
	add.s64 	%rd15, %rd13, %rd14;
	ld.global.u8 	%rs1, [%rd15];
	st.global.u8 	[%rd2], %rs1;
	ld.global.u8 	%rs2, [%rd15+1];
	st.global.u8 	[%rd2+1], %rs2;
	ld.global.u8 	%rs3, [%rd15+2];
	st.global.u8 	[%rd2+2], %rs3;
$L__BB0_5:
	ld.global.f64 	%fd11, [%rd42+-40];
	ld.global.f64 	%fd12, [%rd42+-32];
	ld.global.f64 	%fd13, [%rd42+-24];
	ld.global.f64 	%fd14, [%rd42+-16];
	sub.f64 	%fd15, %fd11, %fd1;
	cvt.rzi.s32.f64 	%r10, %fd15;
	sub.f64 	%fd16, %fd12, %fd2;
	cvt.rzi.s32.f64 	%r56, %fd16;
	sub.f64 	%fd17, %fd13, %fd11;
	cvt.rzi.s32.f64 	%r12, %fd17;
	sub.f64 	%fd18, %fd14, %fd12;
	cvt.rzi.s32.f64 	%r57, %fd18;
	setp.lt.s32 	%p14, %r1, %r10;
	add.s32 	%r59, %r12, %r10;
	setp.ge.s32 	%p15, %r1, %r59;
	setp.lt.s32 	%p16, %r42, %r56;
	or.pred  	%p17, %p14, %p16;
	or.pred  	%p18, %p17, %p15;
	add.s32 	%r61, %r57, %r56;
	setp.ge.s32 	%p19, %r42, %r61;
	or.pred  	%p20, %p18, %p19;
	@%p20 bra 	$L__BB0_7;
	ld.global.u64 	%rd16, [%rd42+-8];
	cvta.to.global.u64 	%rd17, %rd16;
	sub.s32 	%r62, %r42, %r56;
	sub.s32 	%r63, %r1, %r10;
	mad.lo.s32 	%r64, %r62, %r12, %r63;
	mul.lo.s32 	%r65, %r64, 3;
	cvt.s64.s32 	%rd18, %r65;
	add.s64 	%rd19, %rd17, %rd18;
	ld.global.u8 	%rs4, [%rd19];
	st.global.u8 	[%rd2], %rs4;
	ld.global.u8 	%rs5, [%rd19+1];
	st.global.u8 	[%rd2+1], %rs5;
	ld.global.u8 	%rs6, [%rd19+2];
	st.global.u8 	[%rd2+2], %rs6;
$L__BB0_7:
	ld.global.f64 	%fd19, [%rd42];
	ld.global.f64 	%fd20, [%rd42+8];
	ld.global.f64 	%fd21, [%rd42+16];
	ld.global.f64 	%fd22, [%rd42+24];
	sub.f64 	%fd23, %fd19, %fd1;
	cvt.rzi.s32.f64 	%r13, %fd23;
	sub.f64 	%fd24, %fd20, %fd2;
	cvt.rzi.s32.f64 	%r66, %fd24;
	sub.f64 	%fd25, %fd21, %fd19;
	cvt.rzi.s32.f64 	%r15, %fd25;
	sub.f64 	%fd26, %fd22, %fd20;
	cvt.rzi.s32.f64 	%r67, %fd26;
	setp.lt.s32 	%p21, %r1, %r13;
	add.s32 	%r69, %r15, %r13;
	setp.ge.s32 	%p22, %r1, %r69;
	setp.lt.s32 	%p23, %r42, %r66;
	or.pred  	%p24, %p21, %p23;
	or.pred  	%p25, %p24, %p22;
	add.s32 	%r71, %r67, %r66;
	setp.ge.s32 	%p26, %r42, %r71;
	or.pred  	%p27, %p25, %p26;
	@%p27 bra 	$L__BB0_9;
	ld.global.u64 	%rd20, [%rd42+32];
	cvta.to.global.u64 	%rd21, %rd20;
	sub.s32 	%r72, %r42, %r66;
	sub.s32 	%r73, %r1, %r13;
	mad.lo.s32 	%r74, %r72, %r15, %r73;
	mul.lo.s32 	%r75, %r74, 3;
	cvt.s64.s32 	%rd22, %r75;
	add.s64 	%rd23, %rd21, %rd22;
	ld.global.u8 	%rs7, [%rd23];
	st.global.u8 	[%rd2], %rs7;
	ld.global.u8 	%rs8, [%rd23+1];
	st.global.u8 	[%rd2+1], %rs8;
	ld.global.u8 	%rs9, [%rd23+2];
	st.global.u8 	[%rd2+2], %rs9;
$L__BB0_9:
	ld.global.f64 	%fd27, [%rd42+40];
	ld.global.f64 	%fd28, [%rd42+48];
	ld.global.f64 	%fd29, [%rd42+56];
	ld.global.f64 	%fd30, [%rd42+64];
	sub.f64 	%fd31, %fd27, %fd1;
	cvt.rzi.s32.f64 	%r16, %fd31;
	sub.f64 	%fd32, %fd28, %fd2;
	cvt.rzi.s32.f64 	%r76, %fd32;
	sub.f64 	%fd33, %fd29, %fd27;
	cvt.rzi.s32.f64 	%r18, %fd33;
	sub.f64 	%fd34, %fd30, %fd28;
	cvt.rzi.s32.f64 	%r77, %fd34;
	setp.lt.s32 	%p28, %r1, %r16;
	add.s32 	%r79, %r18, %r16;
	setp.ge.s32 	%p29, %r1, %r79;
	setp.lt.s32 	%p30, %r42, %r76;
	or.pred  	%p31, %p28, %p30;
	or.pred  	%p32, %p31, %p29;
	add.s32 	%r81, %r77, %r76;
	setp.ge.s32 	%p33, %r42, %r81;
	or.pred  	%p34, %p32, %p33;
	@%p34 bra 	$L__BB0_11;
	ld.global.u64 	%rd24, [%rd42+72];
	cvta.to.global.u64 	%rd25, %rd24;
	sub.s32 	%r82, %r42, %r76;
	sub.s32 	%r83, %r1, %r16;
	mad.lo.s32 	%r84, %r82, %r18, %r83;
	mul.lo.s32 	%r85, %r84, 3;
	cvt.s64.s32 	%rd26, %r85;
	add.s64 	%rd27, %rd25, %rd26;
	ld.global.u8 	%rs10, [%rd27];
	st.global.u8 	[%rd2], %rs10;
	ld.global.u8 	%rs11, [%rd27+1];
	st.global.u8 	[%rd2+1], %rs11;
	ld.global.u8 	%rs12, [%rd27+2];
	st.global.u8 	[%rd2+2], %rs12;
$L__BB0_11:
	add.s32 	%r117, %r117, 4;
	add.s64 	%rd42, %rd42, 160;
	setp.ne.s32 	%p35, %r117, 0;
	@%p35 bra 	$L__BB0_3;
$L__BB0_12:
	setp.eq.s32 	%p36, %r3, 0;
	@%p36 bra 	$L__BB0_22;
	setp.eq.s32 	%p37, %r3, 1;
	@%p37 bra 	$L__BB0_19;
	mul.wide.u32 	%rd28, %r119, 40;
	add.s64 	%rd6, %rd1, %rd28;
	ld.global.f64 	%fd35, [%rd6];
	ld.global.f64 	%fd36, [%rd6+8];
	ld.global.f64 	%fd37, [%rd6+16];
	ld.global.f64 	%fd38, [%rd6+24];
	sub.f64 	%fd39, %fd35, %fd1;
	cvt.rzi.s32.f64 	%r21, %fd39;
	sub.f64 	%fd40, %fd36, %fd2;
	cvt.rzi.s32.f64 	%r86, %fd40;
	sub.f64 	%fd41, %fd37, %fd35;
	cvt.rzi.s32.f64 	%r23, %fd41;
	sub.f64 	%fd42, %fd38, %fd36;
	cvt.rzi.s32.f64 	%r87, %fd42;
	setp.lt.s32 	%p38, %r1, %r21;
	add.s32 	%r89, %r23, %r21;
	setp.ge.s32 	%p39, %r1, %r89;
	setp.lt.s32 	%p40, %r42, %r86;
	or.pred  	%p41, %p38, %p40;
	or.pred  	%p42, %p41, %p39;
	add.s32 	%r91, %r87, %r86;
	setp.ge.s32 	%p43, %r42, %r91;
	or.pred  	%p44, %p42, %p43;
	@%p44 bra 	$L__BB0_16;
	ld.global.u64 	%rd29, [%rd6+32];
	cvta.to.global.u64 	%rd30, %rd29;
	sub.s32 	%r92, %r42, %r86;
	sub.s32 	%r93, %r1, %r21;
	mad.lo.s32 	%r94, %r92, %r23, %r93;
	mul.lo.s32 	%r95, %r94, 3;
	cvt.s64.s32 	%rd31, %r95;
	add.s64 	%rd32, %rd30, %rd31;
	ld.global.u8 	%rs13, [%rd32];
	st.global.u8 	[%rd2], %rs13;
	ld.global.u8 	%rs14, [%rd32+1];
	st.global.u8 	[%rd2+1], %rs14;
	ld.global.u8 	%rs15, [%rd32+2];
	st.global.u8 	[%rd2+2], %rs15;
$L__BB0_16:
	ld.global.f64 	%fd43, [%rd6+40];
	ld.global.f64 	%fd44, [%rd6+48];
	ld.global.f64 	%fd45, [%rd6+56];
	ld.global.f64 	%fd46, [%rd6+64];
	sub.f64 	%fd47, %fd43, %fd1;
	cvt.rzi.s32.f64 	%r24, %fd47;
	sub.f64 	%fd48, %fd44, %fd2;
	cvt.rzi.s32.f64 	%r96, %fd48;
	sub.f64 	%fd49, %fd45, %fd43;
	cvt.rzi.s32.f64 	%r26, %fd49;
	sub.f64 	%fd50, %fd46, %fd44;
	cvt.rzi.s32.f64 	%r97, %fd50;
	setp.lt.s32 	%p45, %r1, %r24;
	add.s32 	%r99, %r26, %r24;
	setp.ge.s32 	%p46, %r1, %r99;
	setp.lt.s32 	%p47, %r42, %r96;
	or.pred  	%p48, %p45, %p47;
	or.pred  	%p49, %p48, %p46;
	add.s32 	%r101, %r97, %r96;
	setp.ge.s32 	%p50, %r42, %r101;
	or.pred  	%p51, %p49, %p50;
	@%p51 bra 	$L__BB0_18;
	ld.global.u64 	%rd33, [%rd6+72];
	cvta.to.global.u64 	%rd34, %rd33;
	sub.s32 	%r102, %r42, %r96;
	sub.s32 	%r103, %r1, %r24;
	mad.lo.s32 	%r104, %r102, %r26, %r103;
	mul.lo.s32 	%r105, %r104, 3;
	cvt.s64.s32 	%rd35, %r105;
	add.s64 	%rd36, %rd34, %rd35;
	ld.global.u8 	%rs16, [%rd36];
	st.global.u8 	[%rd2], %rs16;
	ld.global.u8 	%rs17, [%rd36+1];
	st.global.u8 	[%rd2+1], %rs17;
	ld.global.u8 	%rs18, [%rd36+2];
	st.global.u8 	[%rd2+2], %rs18;
$L__BB0_18:
	add.s32 	%r119, %r119, 2;
$L__BB0_19:
	and.b32  	%r106, %r33, 1;
	setp.eq.b32 	%p52, %r106, 1;
	not.pred 	%p53, %p52;
	@%p53 bra 	$L__BB0_22;
	mul.wide.u32 	%rd37, %r119, 40;
	add.s64 	%rd7, %rd1, %rd37;
	ld.global.f64 	%fd51, [%rd7];
	ld.global.f64 	%fd52, [%rd7+8];
	ld.global.f64 	%fd53, [%rd7+16];
	ld.global.f64 	%fd54, [%rd7+24];
	sub.f64 	%fd55, %fd51, %fd1;
	cvt.rzi.s32.f64 	%r29, %fd55;
	sub.f64 	%fd56, %fd52, %fd2;
	cvt.rzi.s32.f64 	%r107, %fd56;
	sub.f64 	%fd57, %fd53, %fd51;
	cvt.rzi.s32.f64 	%r31, %fd57;
	sub.f64 	%fd58, %fd54, %fd52;
	cvt.rzi.s32.f64 	%r108, %fd58;
	setp.lt.s32 	%p54, %r1, %r29;
	add.s32 	%r110, %r31, %r29;
	setp.ge.s32 	%p55, %r1, %r110;
	setp.lt.s32 	%p56, %r42, %r107;
	or.pred  	%p57, %p54, %p56;
	or.pred  	%p58, %p57, %p55;
	add.s32 	%r112, %r108, %r107;
	setp.ge.s32 	%p59, %r42, %r112;
	or.pred  	%p60, %p58, %p59;
	@%p60 bra 	$L__BB0_22;
	ld.global.u64 	%rd38, [%rd7+32];
	cvta.to.global.u64 	%rd39, %rd38;
	sub.s32 	%r113, %r42, %r107;
	sub.s32 	%r114, %r1, %r29;
	mad.lo.s32 	%r115, %r113, %r31, %r114;
	mul.lo.s32 	%r116, %r115, 3;
	cvt.s64.s32 	%rd40, %r116;
	add.s64 	%rd41, %rd39, %rd40;
	ld.global.u8 	%rs19, [%rd41];
	st.global.u8 	[%rd2], %rs19;
	ld.global.u8 	%rs20, [%rd41+1];
	st.global.u8 	[%rd2+1], %rs20;
	ld.global.u8 	%rs21, [%rd41+2];
	st.global.u8 	[%rd2+2], %rs21;
$L__BB0_22:
	ret;

}


// ===== COMPILED SASS (sm_100) =====

	.target	sm_100

	.elftype	@"ET_EXEC"


//--------------------- .note.nv.tkinfo           --------------------------
	.section	.note.nv.tkinfo,"",@"SHT_NOTE"
	.sectionflags	@"SHF_NOTE_NV_TKINFO"
	.tkinfo
        /*0018*/ 	.word	0x00000002
        /*0030*/ 	.string	""
        /*0030*/ 	.string	"ptxas"
        /*0030*/ 	.string	"Cuda compilation tools, release 13.0, V13.0.88"
        /*0030*/ 	.string	"Build cuda_13.0.r13.0/compiler.36424714_0"
        /*0030*/ 	.string	"-arch sm_100 -m 64 "



//--------------------- .note.nv.cuinfo           --------------------------
	.section	.note.nv.cuinfo,"",@"SHT_NOTE"
	.sectionflags	@"SHF_NOTE_NV_CUINFO"
        /*0018*/ 	.short	0x0002
        /*001a*/ 	.short	0x0064
        /*001c*/ 	.short	0x0082
	.zero		2


//--------------------- .nv.info                  --------------------------
	.section	.nv.info,"",@"SHT_CUDA_INFO"
	.align	4


	//----- nvinfo : EIATTR_REGCOUNT
	.align		4
        /*0000*/ 	.byte	0x04, 0x2f
        /*0002*/ 	.short	(.L_1 - .L_0)
	.align		4
.L_0:
        /*0004*/ 	.word	index@(_Z12StitchKernelPhiiP8TileDataidd)
        /*0008*/ 	.word	0x0000001e


	//----- nvinfo : EIATTR_FRAME_SIZE
	.align		4
.L_1:
        /*000c*/ 	.byte	0x04, 0x11
        /*000e*/ 	.short	(.L_3 - .L_2)
	.align		4
.L_2:
        /*0010*/ 	.word	index@(_Z12StitchKernelPhiiP8TileDataidd)
        /*0014*/ 	.word	0x00000000


	//----- nvinfo : EIATTR_MIN_STACK_SIZE
	.align		4
.L_3:
        /*0018*/ 	.byte	0x04, 0x12
        /*001a*/ 	.short	(.L_5 - .L_4)
	.align		4
.L_4:
        /*001c*/ 	.word	index@(_Z12StitchKernelPhiiP8TileDataidd)
        /*0020*/ 	.word	0x00000000
.L_5:


//--------------------- .nv.compat                --------------------------
	.section	.nv.compat,"",@"SHT_CUDA_COMPAT_INFO"
	.align	4
        /*0000*/ 	.byte	0x02, 0x09, 0x00, 0x00, 0x02, 0x02, 0x01, 0x00, 0x02, 0x05, 0x05, 0x00, 0x03, 0x07, 0x01, 0x01
        /*0010*/ 	.byte	0x02, 0x03, 0x00, 0x00, 0x02, 0x06, 0x01, 0x00, 0x04, 0x0b, 0x08, 0x00, 0x01, 0x00, 0x00, 0x00
        /*0020*/ 	.byte	0x00, 0x00, 0x00, 0x00


//--------------------- .nv.info._Z12StitchKernelPhiiP8TileDataidd --------------------------
	.section	.nv.info._Z12StitchKernelPhiiP8TileDataidd,"",@"SHT_CUDA_INFO"
	.sectionflags	@""
	.align	4


	//----- nvinfo : EIATTR_CUDA_API_VERSION
	.align		4
        /*0000*/ 	.byte	0x04, 0x37
        /*0002*/ 	.short	(.L_7 - .L_6)
.L_6:
        /*0004*/ 	.word	0x00000082


	//----- nvinfo : EIATTR_KPARAM_INFO
	.align		4
.L_7:
        /*0008*/ 	.byte	0x04, 0x17
        /*000a*/ 	.short	(.L_9 - .L_8)
.L_8:
        /*000c*/ 	.word	0x00000000
        /*0010*/ 	.short	0x0006
        /*0012*/ 	.short	0x0028
        /*0014*/ 	.byte	0x00, 0xf0, 0x21, 0x00


	//----- nvinfo : EIATTR_KPARAM_INFO
	.align		4
.L_9:
        /*0018*/ 	.byte	0x04, 0x17
        /*001a*/ 	.short	(.L_11 - .L_10)
.L_10:
        /*001c*/ 	.word	0x00000000
        /*0020*/ 	.short	0x0005
        /*0022*/ 	.short	0x0020
        /*0024*/ 	.byte	0x00, 0xf0, 0x21, 0x00


	//----- nvinfo : EIATTR_KPARAM_INFO
	.align		4
.L_11:
        /*0028*/ 	.byte	0x04, 0x17
        /*002a*/ 	.short	(.L_13 - .L_12)
.L_12:
        /*002c*/ 	.word	0x00000000
        /*0030*/ 	.short	0x0004
        /*0032*/ 	.short	0x0018
        /*0034*/ 	.byte	0x00, 0xf0, 0x11, 0x00


	//----- nvinfo : EIATTR_KPARAM_INFO
	.align		4
.L_13:
        /*0038*/ 	.byte	0x04, 0x17
        /*003a*/ 	.short	(.L_15 - .L_14)
.L_14:
        /*003c*/ 	.word	0x00000000
        /*0040*/ 	.short	0x0003
        /*0042*/ 	.short	0x0010
        /*0044*/ 	.byte	0x00, 0xf5, 0x21, 0x00


	//----- nvinfo : EIATTR_KPARAM_INFO
	.align		4
.L_15:
        /*0048*/ 	.byte	0x04, 0x17
        /*004a*/ 	.short	(.L_17 - .L_16)
.L_16:
        /*004c*/ 	.word	0x00000000
        /*0050*/ 	.short	0x0002
        /*0052*/ 	.short	0x000c
        /*0054*/ 	.byte	0x00, 0xf0, 0x11, 0x00


	//----- nvinfo : EIATTR_KPARAM_INFO
	.align		4
.L_17:
        /*0058*/ 	.byte	0x04, 0x17
        /*005a*/ 	.short	(.L_19 - .L_18)
.L_18:
        /*005c*/ 	.word	0x00000000
        /*0060*/ 	.short	0x0001
        /*0062*/ 	.short	0x0008
        /*0064*/ 	.byte	0x00, 0xf0, 0x11, 0x00


	//----- nvinfo : EIATTR_KPARAM_INFO
	.align		4
.L_19:
        /*0068*/ 	.byte	0x04, 0x17
        /*006a*/ 	.short	(.L_21 - .L_20)
.L_20:
        /*006c*/ 	.word	0x00000000
        /*0070*/ 	.short	0x0000
        /*0072*/ 	.short	0x0000
        /*0074*/ 	.byte	0x00, 0xf5, 0x21, 0x00


	//----- nvinfo : EIATTR_SPARSE_MMA_MASK
	.align		4
.L_21:
        /*0078*/ 	.byte	0x03, 0x50
        /*007a*/ 	.short	0x0000


	//----- nvinfo : EIATTR_MAXREG_COUNT
	.align		4
        /*007c*/ 	.byte	0x03, 0x1b
        /*007e*/ 	.short	0x00ff


	//----- nvinfo : EIATTR_MERCURY_ISA_VERSION
	.align		4
        /*0080*/ 	.byte	0x03, 0x5f
        /*0082*/ 	.short	0x0101


	//----- nvinfo : EIATTR_VRC_CTA_INIT_COUNT
	.align		4
        /*0084*/ 	.byte	0x02, 0x4a
	.zero		1
	.zero		1


	//----- nvinfo : EIATTR_EXIT_INSTR_OFFSETS
	.align		4
        /*0088*/ 	.byte	0x04, 0x1c
        /*008a*/ 	.short	(.L_23 - .L_22)


	//   ....[0]....
.L_22:
        /*008c*/ 	.word	0x000000e0


	//   ....[1]....
        /*0090*/ 	.word	0x00000a30


	//   ....[2]....
        /*0094*/ 	.word	0x00000ee0


	//   ....[3]....
        /*0098*/ 	.word	0x00001040


	//   ....[4]....
        /*009c*/ 	.word	0x00001120


	//----- nvinfo : EIATTR_CRS_STACK_SIZE
	.align		4
.L_23:
        /*00a0*/ 	.byte	0x04, 0x1e
        /*00a2*/ 	.short	(.L_25 - .L_24)
.L_24:
        /*00a4*/ 	.word	0x00000000


	//----- nvinfo : EIATTR_CBANK_PARAM_SIZE
	.align		4
.L_25:
        /*00a8*/ 	.byte	0x03, 0x19
        /*00aa*/ 	.short	0x0030


	//----- nvinfo : EIATTR_PARAM_CBANK
	.align		4
        /*00ac*/ 	.byte	0x04, 0x0a
        /*00ae*/ 	.short	(.L_27 - .L_26)
	.align		4
.L_26:
        /*00b0*/ 	.word	index@(.nv.constant0._Z12StitchKernelPhiiP8TileDataidd)
        /*00b4*/ 	.short	0x0380
        /*00b6*/ 	.short	0x0030


	//----- nvinfo : EIATTR_SW_WAR
	.align		4
.L_27:
        /*00b8*/ 	.byte	0x04, 0x36
        /*00ba*/ 	.short	(.L_29 - .L_28)
.L_28:
        /*00bc*/ 	.word	0x00000008
.L_29:


//--------------------- .nv.callgraph             --------------------------
	.section	.nv.callgraph,"",@"SHT_CUDA_CALLGRAPH"
	.align	4
	.sectionentsize	8
	.align		4
        /*0000*/ 	.word	0x00000000
	.align		4
        /*0004*/ 	.word	0xffffffff
	.align		4
        /*0008*/ 	.word	0x00000000
	.align		4
        /*000c*/ 	.word	0xfffffffe
	.align		4
        /*0010*/ 	.word	0x00000000
	.align		4
        /*0014*/ 	.word	0xfffffffd
	.align		4
        /*0018*/ 	.word	0x00000000
	.align		4
        /*001c*/ 	.word	0xfffffffc


//--------------------- .text._Z12StitchKernelPhiiP8TileDataidd --------------------------
	.section	.text._Z12StitchKernelPhiiP8TileDataidd,"ax",@progbits
	.align	128
        .global         _Z12StitchKernelPhiiP8TileDataidd
        .type           _Z12StitchKernelPhiiP8TileDataidd,@function
        .size           _Z12StitchKernelPhiiP8TileDataidd,(.L_x_6 - _Z12StitchKernelPhiiP8TileDataidd)
        .other          _Z12StitchKernelPhiiP8TileDataidd,@"STO_CUDA_ENTRY STV_DEFAULT"
_Z12StitchKernelPhiiP8TileDataidd:
.text._Z12StitchKernelPhiiP8TileDataidd:
[----:B------:R-:W-:Y:S01]  /*0000*/  LDC R1, c[0x0][0x37c] ;  /* 0x0000df00ff017b82 */ /* 0x000fe20000000800 */
[----:B------:R-:W0:Y:S07]  /*0010*/  S2R R3, SR_TID.Y ;  /* 0x0000000000037919 */ /* 0x000e2e0000002200 */
[----:B------:R-:W1:Y:S01]  /*0020*/  LDC R7, c[0x0][0x360] ;  /* 0x0000d800ff077b82 */ /* 0x000e620000000800 */
[----:B------:R-:W2:Y:S01]  /*0030*/  LDCU.64 UR6, c[0x0][0x388] ;  /* 0x00007100ff0677ac */ /* 0x000ea20008000a00 */
[----:B------:R-:W1:Y:S06]  /*0040*/  S2R R2, SR_TID.X ;  /* 0x0000000000027919 */ /* 0x000e6c0000002100 */
[----:B------:R-:W0:Y:S08]  /*0050*/  S2UR UR5, SR_CTAID.Y ;  /* 0x00000000000579c3 */ /* 0x000e300000002600 */
[----:B------:R-:W0:Y:S08]  /*0060*/  LDC R0, c[0x0][0x364] ;  /* 0x0000d900ff007b82 */ /* 0x000e300000000800 */
[----:B------:R-:W1:Y:S08]  /*0070*/  S2UR UR4, SR_CTAID.X ;  /* 0x00000000000479c3 */ /* 0x000e700000002500 */
[----:B------:R-:W3:Y:S01]  /*0080*/  LDC R4, c[0x0][0x398] ;  /* 0x0000e600ff047b82 */ /* 0x000ee20000000800 */
[----:B0-----:R-:W-:-:S05]  /*0090*/  IMAD R0, R0, UR5, R3 ;  /* 0x0000000500007c24 */ /* 0x001fca000f8e0203 */
[----:B--2---:R-:W-:Y:S01]  /*00a0*/  ISETP.GE.AND P0, PT, R0, UR7, PT ;  /* 0x0000000700007c0c */ /* 0x004fe2000bf06270 */
[----:B-1----:R-:W-:-:S05]  /*00b0*/  IMAD R7, R7, UR4, R2 ;  /* 0x0000000407077c24 */ /* 0x002fca000f8e0202 */
[----:B------:R-:W-:-:S04]  /*00c0*/  ISETP.GE.OR P0, PT, R7, UR6, P0 ;  /* 0x0000000607007c0c */ /* 0x000fc80008706670 */
[----:B---3--:R-:W-:-:S13]  /*00d0*/  ISETP.LT.OR P0, PT, R4, 0x1, P0 ;  /* 0x000000010400780c */ /* 0x008fda0000701670 */
[----:B------:R-:W-:Y:S05]  /*00e0*/  @P0 EXIT ;  /* 0x000000000000094d */ /* 0x000fea0003800000 */
[----:B------:R-:W0:Y:S01]  /*00f0*/  LDCU.64 UR4, c[0x0][0x380] ;  /* 0x00007000ff0477ac */ /* 0x000e220008000a00 */
[----:B------:R-:W-:Y:S01]  /*0100*/  IMAD R2, R0, UR6, R7 ;  /* 0x0000000600027c24 */ /* 0x000fe2000f8e0207 */
[C---:B------:R-:W-:Y:S01]  /*0110*/  ISETP.GE.U32.AND P0, PT, R4.reuse, 0x4, PT ;  /* 0x000000040400780c */ /* 0x040fe20003f06070 */
[----:B------:R-:W-:Y:S01]  /*0120*/  IMAD.MOV.U32 R6, RZ, RZ, RZ ;  /* 0x000000ffff067224 */ /* 0x000fe200078e00ff */
[----:B------:R-:W-:Y:S01]  /*0130*/  LOP3.LUT R9, R4, 0x3, RZ, 0xc0, !PT ;  /* 0x0000000304097812 */ /* 0x000fe200078ec0ff */
[----:B------:R-:W-:Y:S01]  /*0140*/  IMAD R3, R2, 0x3, RZ ;  /* 0x0000000302037824 */ /* 0x000fe200078e02ff */
[----:B------:R-:W1:Y:S02]  /*0150*/  LDCU.64 UR6, c[0x0][0x358] ;  /* 0x00006b00ff0677ac */ /* 0x000e640008000a00 */
[----:B------:R-:W-:Y:S02]  /*0160*/  ISETP.NE.AND P1, PT, R9, RZ, PT ;  /* 0x000000ff0900720c */ /* 0x000fe40003f25270 */
[----:B0-----:R-:W-:-:S04]  /*0170*/  IADD3 R2, P2, PT, R3, UR4, RZ ;  /* 0x0000000403027c10 */ /* 0x001fc8000ff5e0ff */
[----:B------:R-:W-:Y:S01]  /*0180*/  LEA.HI.X.SX32 R3, R3, UR5, 0x1, P2 ;  /* 0x0000000503037c11 */ /* 0x000fe200090f0eff */
[----:B------:R-:W-:Y:S08]  /*0190*/  @!P0 BRA `(.L_x_0) ;  /* 0x0000000800248947 */ /* 0x000ff00003800000 */
[----:B------:R-:W0:Y:S01]  /*01a0*/  LDCU.64 UR4, c[0x0][0x390] ;  /* 0x00007200ff0477ac */ /* 0x000e220008000a00 */
[----:B------:R-:W-:Y:S01]  /*01b0*/  LOP3.LUT R6, R4, 0x7ffffffc, RZ, 0xc0, !PT ;  /* 0x7ffffffc04067812 */ /* 0x000fe200078ec0ff */
[----:B------:R-:W2:Y:S04]  /*01c0*/  LDCU.128 UR8, c[0x0][0x3a0] ;  /* 0x00007400ff0877ac */ /* 0x000ea80008000c00 */
[----:B------:R-:W-:Y:S01]  /*01d0*/  IMAD.MOV R8, RZ, RZ, -R6 ;  /* 0x000000ffff087224 */ /* 0x000fe200078e0a06 */
[----:B0-----:R-:W-:-:S04]  /*01e0*/  UIADD3 UR4, UP0, UPT, UR4, 0x50, URZ ;  /* 0x0000005004047890 */ /* 0x001fc8000ff1e0ff */
[----:B------:R-:W-:Y:S02]  /*01f0*/  UIADD3.X UR5, UPT, UPT, URZ, UR5, URZ, UP0, !UPT ;  /* 0x00000005ff057290 */ /* 0x000fe400087fe4ff */
[----:B------:R-:W-:-:S04]  /*0200*/  IMAD.U32 R4, RZ, RZ, UR4 ;  /* 0x00000004ff047e24 */ /* 0x000fc8000f8e00ff */
[----:B--2---:R-:W-:-:S07]  /*0210*/  IMAD.U32 R5, RZ, RZ, UR5 ;  /* 0x00000005ff057e24 */ /* 0x004fce000f8e00ff */
.L_x_1:
[----:B01----:R-:W2:Y:S04]  /*0220*/  LDG.E.64 R16, desc[UR6][R4.64+-0x50] ;  /* 0xffffb00604107981 */ /* 0x003ea8000c1e1b00 */
[----:B------:R-:W3:Y:S04]  /*0230*/  LDG.E.64 R18, desc[UR6][R4.64+-0x40] ;  /* 0xffffc00604127981 */ /* 0x000ee8000c1e1b00 */
[----:B------:R-:W4:Y:S04]  /*0240*/  LDG.E.64 R12, desc[UR6][R4.64+-0x48] ;  /* 0xffffb806040c7981 */ /* 0x000f28000c1e1b00 */
[----:B------:R-:W5:Y:S01]  /*0250*/  LDG.E.64 R10, desc[UR6][R4.64+-0x38] ;  /* 0xffffc806040a7981 */ /* 0x000f62000c1e1b00 */
[----:B--2---:R-:W-:-:S02]  /*0260*/  DADD R14, R16, -UR8 ;  /* 0x80000008100e7e29 */ /* 0x004fc40008000000 */
[----:B---3--:R-:W-:Y:S02]  /*0270*/  DADD R18, -R16, R18 ;  /* 0x0000000010127229 */ /* 0x008fe40000000112 */
[----:B----4-:R-:W-:-:S06]  /*0280*/  DADD R16, R12, -UR10 ;  /* 0x8000000a0c107e29 */ /* 0x010fcc0008000000 */
[----:B------:R-:W-:Y:S01]  /*0290*/  F2I.F64.TRUNC R14, R14 ;  /* 0x0000000e000e7311 */ /* 0x000fe2000030d100 */
[----:B-----5:R-:W-:-:S07]  /*02a0*/  DADD R12, -R12, R10 ;  /* 0x000000000c0c7229 */ /* 0x020fce000000010a */
[----:B------:R-:W0:Y:S08]  /*02b0*/  F2I.F64.TRUNC R17, R16 ;  /* 0x0000001000117311 */ /* 0x000e30000030d100 */
[----:B------:R-:W1:Y:S01]  /*02c0*/  F2I.F64.TRUNC R19, R18 ;  /* 0x0000001200137311 */ /* 0x000e62000030d100 */
[----:B0-----:R-:W-:-:S07]  /*02d0*/  ISETP.GE.AND P0, PT, R0, R17, PT ;  /* 0x000000110000720c */ /* 0x001fce0003f06270 */
[----:B------:R-:W0:Y:S01]  /*02e0*/  F2I.F64.TRUNC R12, R12 ;  /* 0x0000000c000c7311 */ /* 0x000e22000030d100 */
[----:B------:R-:W-:Y:S01]  /*02f0*/  ISETP.LT.OR P0, PT, R7, R14, !P0 ;  /* 0x0000000e0700720c */ /* 0x000fe20004701670 */
[----:B-1----:R-:W-:-:S05]  /*0300*/  IMAD.IADD R10, R14, 0x1, R19 ;  /* 0x000000010e0a7824 */ /* 0x002fca00078e0213 */
[----:B------:R-:W-:Y:S01]  /*0310*/  ISETP.GE.OR P0, PT, R7, R10, P0 ;  /* 0x0000000a0700720c */ /* 0x000fe20000706670 */
[----:B0-----:R-:W-:-:S05]  /*0320*/  IMAD.IADD R11, R17, 0x1, R12 ;  /* 0x00000001110b7824 */ /* 0x001fca00078e020c */
[----:B------:R-:W-:-:S13]  /*0330*/  ISETP.GE.OR P0, PT, R0, R11, P0 ;  /* 0x0000000b0000720c */ /* 0x000fda0000706670 */
[----:B------:R-:W2:Y:S01]  /*0340*/  @!P0 LDG.E.64 R10, desc[UR6][R4.64+-0x30] ;  /* 0xffffd006040a8981 */ /* 0x000ea2000c1e1b00 */
[----:B------:R-:W-:Y:S02]  /*0350*/  @!P0 IMAD.IADD R15, R0, 0x1, -R17 ;  /* 0x00000001000f8824 */ /* 0x000fe400078e0a11 */
[----:B------:R-:W-:-:S04]  /*0360*/  @!P0 IMAD.IADD R14, R7, 0x1, -R14 ;  /* 0x00000001070e8824 */ /* 0x000fc800078e0a0e */
[----:B------:R-:W-:-:S04]  /*0370*/  @!P0 IMAD R14, R19, R15, R14 ;  /* 0x0000000f130e8224 */ /* 0x000fc800078e020e */
[----:B------:R-:W-:-:S05]  /*0380*/  @!P0 IMAD R13, R14, 0x3, RZ ;  /* 0x000000030e0d8824 */ /* 0x000fca00078e02ff */
[----:B--2---:R-:W-:-:S04]  /*0390*/  @!P0 IADD3 R16, P2, PT, R10, R13, RZ ;  /* 0x0000000d0a108210 */ /* 0x004fc80007f5e0ff */
[----:B------:R-:W-:-:S05]  /*03a0*/  @!P0 LEA.HI.X.SX32 R17, R13, R11, 0x1, P2 ;  /* 0x0000000b0d118211 */ /* 0x000fca00010f0eff */
[----:B------:R-:W2:Y:S04]  /*03b0*/  @!P0 LDG.E.U8 R23, desc[UR6][R16.64] ;  /* 0x0000000610178981 */ /* 0x000ea8000c1e1100 */
[----:B--2---:R0:W-:Y:S04]  /*03c0*/  @!P0 STG.E.U8 desc[UR6][R2.64], R23 ;  /* 0x0000001702008986 */ /* 0x0041e8000c101106 */
[----:B------:R-:W2:Y:S04]  /*03d0*/  @!P0 LDG.E.U8 R25, desc[UR6][R16.64+0x1] ;  /* 0x0000010610198981 */ /* 0x000ea8000c1e1100 */
[----:B--2---:R1:W-:Y:S04]  /*03e0*/  @!P0 STG.E.U8 desc[UR6][R2.64+0x1], R25 ;  /* 0x0000011902008986 */ /* 0x0043e8000c101106 */
[----:B------:R-:W2:Y:S04]  /*03f0*/  @!P0 LDG.E.U8 R27, desc[UR6][R16.64+0x2] ;  /* 0x00000206101b8981 */ /* 0x000ea8000c1e1100 */
[----:B--2---:R2:W-:Y:S04]  /*0400*/  @!P0 STG.E.U8 desc[UR6][R2.64+0x2], R27 ;  /* 0x0000021b02008986 */ /* 0x0045e8000c101106 */
[----:B------:R-:W3:Y:S04]  /*0410*/  LDG.E.64 R18, desc[UR6][R4.64+-0x28] ;  /* 0xffffd80604127981 */ /* 0x000ee8000c1e1b00 */
[----:B------:R-:W4:Y:S04]  /*0420*/  LDG.E.64 R20, desc[UR6][R4.64+-0x18] ;  /* 0xffffe80604147981 */ /* 0x000f28000c1e1b00 */
[----:B------:R-:W5:Y:S04]  /*0430*/  LDG.E.64 R12, desc[UR6][R4.64+-0x20] ;  /* 0xffffe006040c7981 */ /* 0x000f68000c1e1b00 */
[----:B------:R-:W2:Y:S01]  /*0440*/  LDG.E.64 R10, desc[UR6][R4.64+-0x10] ;  /* 0xfffff006040a7981 */ /* 0x000ea2000c1e1b00 */
[----:B---3--:R-:W-:-:S02]  /*0450*/  DADD R14, R18, -UR8 ;  /* 0x80000008120e7e29 */ /* 0x008fc40008000000 */
[----:B----4-:R-:W-:Y:S02]  /*0460*/  DADD R20, -R18, R20 ;  /* 0x0000000012147229 */ /* 0x010fe40000000114 */
[----:B-----5:R-:W-:-:S06]  /*0470*/  DADD R18, R12, -UR10 ;  /* 0x8000000a0c127e29 */ /* 0x020fcc0008000000 */
[----:B------:R-:W-:Y:S01]  /*0480*/  F2I.F64.TRUNC R14, R14 ;  /* 0x0000000e000e7311 */ /* 0x000fe2000030d100 */
[----:B--2---:R-:W-:-:S07]  /*0490*/  DADD R12, -R12, R10 ;  /* 0x000000000c0c7229 */ /* 0x004fce000000010a */
[----:B------:R-:W2:Y:S08]  /*04a0*/  F2I.F64.TRUNC R19, R18 ;  /* 0x0000001200137311 */ /* 0x000eb0000030d100 */
[----:B------:R-:W3:Y:S01]  /*04b0*/  F2I.F64.TRUNC R21, R20 ;  /* 0x0000001400157311 */ /* 0x000ee2000030d100 */
[----:B--2---:R-:W-:-:S07]  /*04c0*/  ISETP.GE.AND P0, PT, R0, R19, PT ;  /* 0x000000130000720c */ /* 0x004fce0003f06270 */
[----:B------:R-:W2:Y:S01]  /*04d0*/  F2I.F64.TRUNC R12, R12 ;  /* 0x0000000c000c7311 */ /* 0x000ea2000030d100 */
[----:B------:R-:W-:Y:S01]  /*04e0*/  ISETP.LT.OR P0, PT, R7, R14, !P0 ;  /* 0x0000000e0700720c */ /* 0x000fe20004701670 */
[----:B---3--:R-:W-:-:S05]  /*04f0*/  IMAD.IADD R10, R14, 0x1, R21 ;  /* 0x000000010e0a7824 */ /* 0x008fca00078e0215 */
[----:B------:R-:W-:Y:S01]  /*0500*/  ISETP.GE.OR P0, PT, R7, R10, P0 ;  /* 0x0000000a0700720c */ /* 0x000fe20000706670 */
[----:B--2---:R-:W-:-:S05]  /*0510*/  IMAD.IADD R11, R19, 0x1, R12 ;  /* 0x00000001130b7824 */ /* 0x004fca00078e020c */
        /* <DEDUP_REMOVED lines=8> */
[----:B0-----:R-:W2:Y:S04]  /*05a0*/  @!P0 LDG.E.U8 R23, desc[UR6][R16.64] ;  /* 0x0000000610178981 */ /* 0x001ea8000c1e1100 */
[----:B--2---:R0:W-:Y:S04]  /*05b0*/  @!P0 STG.E.U8 desc[UR6][R2.64], R23 ;  /* 0x0000001702008986 */ /* 0x0041e8000c101106 */
[----:B-1----:R-:W2:Y:S04]  /*05c0*/  @!P0 LDG.E.U8 R25, desc[UR6][R16.64+0x1] ;  /* 0x0000010610198981 */ /* 0x002ea8000c1e1100 */
        /* <DEDUP_REMOVED lines=34> */
[----:B------:R-:W2:Y:S04]  /*07f0*/  LDG.E.64 R18, desc[UR6][R4.64+0x28] ;  /* 0x0000280604127981 */ /* 0x000ea8000c1e1b00 */
        /* <DEDUP_REMOVED lines=8> */
[----:B------:R-:W1:Y:S08]  /*0880*/  F2I.F64.TRUNC R19, R18 ;  /* 0x0000001200137311 */ /* 0x000e70000030d100 */
[----:B------:R-:W2:Y:S01]  /*0890*/  F2I.F64.TRUNC R21, R20 ;  /* 0x0000001400157311 */ /* 0x000ea2000030d100 */
[----:B-1----:R-:W-:-:S07]  /*08a0*/  ISETP.GE.AND P0, PT, R0, R19, PT ;  /* 0x000000130000720c */ /* 0x002fce0003f06270 */
[----:B------:R-:W1:Y:S01]  /*08b0*/  F2I.F64.TRUNC R12, R12 ;  /* 0x0000000c000c7311 */ /* 0x000e62000030d100 */
[----:B------:R-:W-:Y:S01]  /*08c0*/  ISETP.LT.OR P0, PT, R7, R14, !P0 ;  /* 0x0000000e0700720c */ /* 0x000fe20004701670 */
[----:B--2---:R-:W-:-:S05]  /*08d0*/  IMAD.IADD R10, R14, 0x1, R21 ;  /* 0x000000010e0a7824 */ /* 0x004fca00078e0215 */
[----:B------:R-:W-:Y:S01]  /*08e0*/  ISETP.GE.OR P0, PT, R7, R10, P0 ;  /* 0x0000000a0700720c */ /* 0x000fe20000706670 */
[----:B-1----:R-:W-:-:S05]  /*08f0*/  IMAD.IADD R11, R19, 0x1, R12 ;  /* 0x00000001130b7824 */ /* 0x002fca00078e020c */
        /* <DEDUP_REMOVED lines=10> */
[----:B------:R-:W2:Y:S01]  /*09a0*/  @!P0 LDG.E.U8 R15, desc[UR6][R10.64+0x1] ;  /* 0x000001060a0f8981 */ /* 0x000ea2000c1e1100 */
[----:B------:R-:W-:-:S05]  /*09b0*/  VIADD R8, R8, 0x4 ;  /* 0x0000000408087836 */ /* 0x000fca0000000000 */
[----:B------:R-:W-:Y:S01]  /*09c0*/  ISETP.NE.AND P2, PT, R8, RZ, PT ;  /* 0x000000ff0800720c */ /* 0x000fe20003f45270 */
[----:B--2---:R0:W-:Y:S04]  /*09d0*/  @!P0 STG.E.U8 desc[UR6][R2.64+0x1], R15 ;  /* 0x0000010f02008986 */ /* 0x0041e8000c101106 */
[----:B------:R-:W2:Y:S04]  /*09e0*/  @!P0 LDG.E.U8 R17, desc[UR6][R10.64+0x2] ;  /* 0x000002060a118981 */ /* 0x000ea8000c1e1100 */
[----:B--2---:R0:W-:Y:S01]  /*09f0*/  @!P0 STG.E.U8 desc[UR6][R2.64+0x2], R17 ;  /* 0x0000021102008986 */ /* 0x0041e2000c101106 */
[----:B------:R-:W-:-:S05]  /*0a00*/  IADD3 R4, P0, PT, R4, 0xa0, RZ ;  /* 0x000000a004047810 */ /* 0x000fca0007f1e0ff */
[----:B------:R-:W-:Y:S01]  /*0a10*/  IMAD.X R5, RZ, RZ, R5, P0 ;  /* 0x000000ffff057224 */ /* 0x000fe200000e0605 */
[----:B------:R-:W-:Y:S07]  /*0a20*/  @P2 BRA `(.L_x_1) ;  /* 0xfffffff400fc2947 */ /* 0x000fee000383ffff */
.L_x_0:
[----:B-1----:R-:W-:Y:S05]  /*0a30*/  @!P1 EXIT ;  /* 0x000000000000994d */ /* 0x002fea0003800000 */
[----:B------:R-:W-:-:S13]  /*0a40*/  ISETP.NE.AND P0, PT, R9, 0x1, PT ;  /* 0x000000010900780c */ /* 0x000fda0003f05270 */
[----:B------:R-:W-:Y:S05]  /*0a50*/  @!P0 BRA `(.L_x_2) ;  /* 0x0000000400148947 */ /* 0x000fea0003800000 */
[----:B------:R-:W1:Y:S01]  /*0a60*/  LDC.64 R4, c[0x0][0x390] ;  /* 0x0000e400ff047b82 */ /* 0x000e620000000a00 */
[----:B------:R-:W2:Y:S01]  /*0a70*/  LDCU.128 UR8, c[0x0][0x3a0] ;  /* 0x00007400ff0877ac */ /* 0x000ea20008000c00 */
[----:B-1----:R-:W-:-:S05]  /*0a80*/  IMAD.WIDE.U32 R4, R6, 0x28, R4 ;  /* 0x0000002806047825 */ /* 0x002fca00078e0004 */
[----:B0-----:R-:W2:Y:S04]  /*0a90*/  LDG.E.64 R14, desc[UR6][R4.64] ;  /* 0x00000006040e7981 */ /* 0x001ea8000c1e1b00 */
        /* <DEDUP_REMOVED lines=30> */
[----:B------:R-:W2:Y:S04]  /*0c80*/  LDG.E.64 R16, desc[UR6][R4.64+0x28] ;  /* 0x0000280604107981 */ /* 0x000ea8000c1e1b00 */
[----:B------:R-:W3:Y:S04]  /*0c90*/  LDG.E.64 R18, desc[UR6][R4.64+0x38] ;  /* 0x0000380604127981 */ /* 0x000ee8000c1e1b00 */
[----:B------:R-:W4:Y:S04]  /*0ca0*/  LDG.E.64 R10, desc[UR6][R4.64+0x30] ;  /* 0x00003006040a7981 */ /* 0x000f28000c1e1b00 */
[----:B------:R-:W5:Y:S01]  /*0cb0*/  LDG.E.64 R12, desc[UR6][R4.64+0x40] ;  /* 0x00004006040c7981 */ /* 0x000f62000c1e1b00 */
[----:B------:R-:W-:Y:S01]  /*0cc0*/  BSSY.RECONVERGENT B0, `(.L_x_3) ;  /* 0x000001d000007945 */ /* 0x000fe20003800200 */
        /* <DEDUP_REMOVED lines=14> */
[----:B0-----:R-:W-:Y:S05]  /*0db0*/  @P0 BRA `(.L_x_4) ;  /* 0x0000000000340947 */ /* 0x001fea0003800000 */
[----:B------:R-:W2:Y:S01]  /*0dc0*/  LDG.E.64 R4, desc[UR6][R4.64+0x48] ;  /* 0x0000480604047981 */ /* 0x000ea2000c1e1b00 */
[----:B------:R-:W-:Y:S02]  /*0dd0*/  IMAD.IADD R9, R0, 0x1, -R17 ;  /* 0x0000000100097824 */ /* 0x000fe400078e0a11 */
[----:B------:R-:W-:-:S04]  /*0de0*/  IMAD.IADD R8, R7, 0x1, -R8 ;  /* 0x0000000107087824 */ /* 0x000fc800078e0a08 */
[----:B------:R-:W-:-:S04]  /*0df0*/  IMAD R8, R19, R9, R8 ;  /* 0x0000000913087224 */ /* 0x000fc800078e0208 */
[----:B------:R-:W-:-:S05]  /*0e00*/  IMAD R9, R8, 0x3, RZ ;  /* 0x0000000308097824 */ /* 0x000fca00078e02ff */
[----:B--2---:R-:W-:-:S04]  /*0e10*/  IADD3 R8, P0, PT, R4, R9, RZ ;  /* 0x0000000904087210 */ /* 0x004fc80007f1e0ff */
[----:B------:R-:W-:-:S05]  /*0e20*/  LEA.HI.X.SX32 R9, R9, R5, 0x1, P0 ;  /* 0x0000000509097211 */ /* 0x000fca00000f0eff */
[----:B------:R-:W2:Y:S04]  /*0e30*/  LDG.E.U8 R11, desc[UR6][R8.64] ;  /* 0x00000006080b7981 */ /* 0x000ea8000c1e1100 */
[----:B--2---:R0:W-:Y:S04]  /*0e40*/  STG.E.U8 desc[UR6][R2.64], R11 ;  /* 0x0000000b02007986 */ /* 0x0041e8000c101106 */
[----:B------:R-:W2:Y:S04]  /*0e50*/  LDG.E.U8 R13, desc[UR6][R8.64+0x1] ;  /* 0x00000106080d7981 */ /* 0x000ea8000c1e1100 */
[----:B--2---:R0:W-:Y:S04]  /*0e60*/  STG.E.U8 desc[UR6][R2.64+0x1], R13 ;  /* 0x0000010d02007986 */ /* 0x0041e8000c101106 */
[----:B------:R-:W2:Y:S04]  /*0e70*/  LDG.E.U8 R5, desc[UR6][R8.64+0x2] ;  /* 0x0000020608057981 */ /* 0x000ea8000c1e1100 */
[----:B--2---:R0:W-:Y:S02]  /*0e80*/  STG.E.U8 desc[UR6][R2.64+0x2], R5 ;  /* 0x0000020502007986 */ /* 0x0041e4000c101106 */
.L_x_4:
[----:B------:R-:W-:Y:S05]  /*0e90*/  BSYNC.RECONVERGENT B0 ;  /* 0x0000000000007941 */ /* 0x000fea0003800200 */
.L_x_3:
[----:B------:R-:W-:-:S07]  /*0ea0*/  VIADD R6, R6, 0x2 ;  /* 0x0000000206067836 */ /* 0x000fce0000000000 */
.L_x_2:
[----:B------:R-:W1:Y:S02]  /*0eb0*/  LDC R4, c[0x0][0x398] ;  /* 0x0000e600ff047b82 */ /* 0x000e640000000800 */
[----:B-1----:R-:W-:-:S04]  /*0ec0*/  LOP3.LUT R4, R4, 0x1, RZ, 0xc0, !PT ;  /* 0x0000000104047812 */ /* 0x002fc800078ec0ff */
[----:B------:R-:W-:-:S13]  /*0ed0*/  ISETP.NE.U32.AND P0, PT, R4, 0x1, PT ;  /* 0x000000010400780c */ /* 0x000fda0003f05070 */
[----:B------:R-:W-:Y:S05]  /*0ee0*/  @P0 EXIT ;  /* 0x000000000000094d */ /* 0x000fea0003800000 */
[----:B0-----:R-:W0:Y:S01]  /*0ef0*/  LDC.64 R4, c[0x0][0x390] ;  /* 0x0000e400ff047b82 */ /* 0x001e220000000a00 */
[----:B------:R-:W1:Y:S01]  /*0f00*/  LDCU.128 UR8, c[0x0][0x3a0] ;  /* 0x00007400ff0877ac */ /* 0x000e620008000c00 */
[----:B0-----:R-:W-:-:S05]  /*0f10*/  IMAD.WIDE.U32 R4, R6, 0x28, R4 ;  /* 0x0000002806047825 */ /* 0x001fca00078e0004 */
[----:B------:R-:W1:Y:S04]  /*0f20*/  LDG.E.64 R8, desc[UR6][R4.64] ;  /* 0x0000000604087981 */ /* 0x000e68000c1e1b00 */
[----:B------:R-:W2:Y:S04]  /*0f30*/  LDG.E.64 R12, desc[UR6][R4.64+0x10] ;  /* 0x00001006040c7981 */ /* 0x000ea8000c1e1b00 */
[----:B------:R-:W3:Y:S04]  /*0f40*/  LDG.E.64 R10, desc[UR6][R4.64+0x8] ;  /* 0x00000806040a7981 */ /* 0x000ee8000c1e1b00 */
[----:B------:R-:W4:Y:S01]  /*0f50*/  LDG.E.64 R14, desc[UR6][R4.64+0x18] ;  /* 0x00001806040e7981 */ /* 0x000f22000c1e1b00 */
[----:B-1----:R-:W-:-:S02]  /*0f60*/  DADD R16, R8, -UR8 ;  /* 0x8000000808107e29 */ /* 0x002fc40008000000 */
[----:B--2---:R-:W-:Y:S02]  /*0f70*/  DADD R12, -R8, R12 ;  /* 0x00000000080c7229 */ /* 0x004fe4000000010c */
[----:B---3--:R-:W-:-:S06]  /*0f80*/  DADD R8, R10, -UR10 ;  /* 0x8000000a0a087e29 */ /* 0x008fcc0008000000 */
[----:B------:R-:W-:Y:S01]  /*0f90*/  F2I.F64.TRUNC R16, R16 ;  /* 0x0000001000107311 */ /* 0x000fe2000030d100 */
[----:B----4-:R-:W-:-:S07]  /*0fa0*/  DADD R14, -R10, R14 ;  /* 0x000000000a0e7229 */ /* 0x010fce000000010e */
        /* <DEDUP_REMOVED lines=9> */
[----:B------:R-:W-:Y:S05]  /*1040*/  @P0 EXIT ;  /* 0x000000000000094d */ /* 0x000fea0003800000 */
        /* <DEDUP_REMOVED lines=8> */
[----:B--2---:R-:W-:Y:S04]  /*10d0*/  STG.E.U8 desc[UR6][R2.64], R9 ;  /* 0x0000000902007986 */ /* 0x004fe8000c101106 */
[----:B------:R-:W2:Y:S04]  /*10e0*/  LDG.E.U8 R11, desc[UR6][R6.64+0x1] ;  /* 0x00000106060b7981 */ /* 0x000ea8000c1e1100 */
[----:B--2---:R-:W-:Y:S04]  /*10f0*/  STG.E.U8 desc[UR6][R2.64+0x1], R11 ;  /* 0x0000010b02007986 */ /* 0x004fe8000c101106 */
[----:B------:R-:W2:Y:S04]  /*1100*/  LDG.E.U8 R5, desc[UR6][R6.64+0x2] ;  /* 0x0000020606057981 */ /* 0x000ea8000c1e1100 */
[----:B--2---:R-:W-:Y:S01]  /*1110*/  STG.E.U8 desc[UR6][R2.64+0x2], R5 ;  /* 0x0000020502007986 */ /* 0x004fe2000c101106 */
[----:B------:R-:W-:Y:S05]  /*1120*/  EXIT ;  /* 0x000000000000794d */ /* 0x000fea0003800000 */
.L_x_5:
[----:B------:R-:W-:-:S00]  /*1130*/  BRA `(.L_x_5) ;  /* 0xfffffffc00fc7947 */ /* 0x000fc0000383ffff */
[----:B------:R-:W-:-:S00]  /*1140*/  NOP ;  /* 0x0000000000007918 */ /* 0x000fc00000000000 */
        /* <DEDUP_REMOVED lines=11> */
.L_x_6:


//--------------------- .nv.shared.reserved.0     --------------------------
	.section	.nv.shared.reserved.0,"aw",@nobits
	.weak		__nv_reservedSMEM_offset_0_alias
	.size		__nv_reservedSMEM_offset_0_alias, 0, 64
	.other		__nv_reservedSMEM_offset_0_alias,@"STO_CUDA_RESERVED_SHARED STV_DEFAULT"
__nv_reservedSMEM_offset_0_alias:
	.zero		0
	.zero		64


//--------------------- .nv.constant0._Z12StitchKernelPhiiP8TileDataidd --------------------------
	.section	.nv.constant0._Z12StitchKernelPhiiP8TileDataidd,"a",@progbits
	.sectionflags	@""
	.align	4
.nv.constant0._Z12StitchKernelPhiiP8TileDataidd:
	.zero		944


//--------------------- SYMBOLS --------------------------

	.type		.nv.reservedSmem.offset0,@object
	.size		.nv.reservedSmem.offset0,0x4
